//
// Generated by NVIDIA NVVM Compiler
//
// Compiler Build ID: CL-36424714
// Cuda compilation tools, release 13.0, V13.0.88
// Based on NVVM 20.0.0
//

.version 9.0
.target sm_100
.address_size 64

	// .globl	_Z6kerneliiffffiPf

.visible .entry _Z6kerneliiffffiPf(
	.param .u32 _Z6kerneliiffffiPf_param_0,
	.param .u32 _Z6kerneliiffffiPf_param_1,
	.param .f32 _Z6kerneliiffffiPf_param_2,
	.param .f32 _Z6kerneliiffffiPf_param_3,
	.param .f32 _Z6kerneliiffffiPf_param_4,
	.param .f32 _Z6kerneliiffffiPf_param_5,
	.param .u32 _Z6kerneliiffffiPf_param_6,
	.param .u64 .ptr .align 1 _Z6kerneliiffffiPf_param_7
)
{
	.reg .pred 	%p<9>;
	.reg .b32 	%r<22>;
	.reg .b32 	%f<32>;
	.reg .b64 	%rd<5>;

	ld.param.u32 	%r6, [_Z6kerneliiffffiPf_param_0];
	ld.param.u32 	%r7, [_Z6kerneliiffffiPf_param_1];
	ld.param.f32 	%f11, [_Z6kerneliiffffiPf_param_2];
	ld.param.f32 	%f12, [_Z6kerneliiffffiPf_param_3];
	ld.param.f32 	%f13, [_Z6kerneliiffffiPf_param_4];
	ld.param.f32 	%f14, [_Z6kerneliiffffiPf_param_5];
	ld.param.u32 	%r8, [_Z6kerneliiffffiPf_param_6];
	ld.param.u64 	%rd1, [_Z6kerneliiffffiPf_param_7];
	mov.u32 	%r9, %ctaid.y;
	mov.u32 	%r10, %ntid.y;
	mov.u32 	%r11, %tid.y;
	mad.lo.s32 	%r1, %r9, %r10, %r11;
	mov.u32 	%r12, %ctaid.x;
	mov.u32 	%r13, %ntid.x;
	mov.u32 	%r14, %tid.x;
	mad.lo.s32 	%r2, %r12, %r13, %r14;
	setp.ge.s32 	%p1, %r1, %r6;
	setp.ge.s32 	%p2, %r2, %r7;
	or.pred  	%p3, %p1, %p2;
	@%p3 bra 	$L__BB0_5;
	cvt.rn.f32.s32 	%f15, %r2;
	cvt.rn.f32.u32 	%f16, %r6;
	div.rn.f32 	%f17, %f15, %f16;
	sub.f32 	%f18, %f13, %f11;
	mul.f32 	%f1, %f17, %f18;
	cvt.rn.f32.u32 	%f19, %r1;
	cvt.rn.f32.s32 	%f20, %r7;
	div.rn.f32 	%f21, %f19, %f20;
	sub.f32 	%f22, %f14, %f12;
	mul.f32 	%f2, %f21, %f22;
	setp.lt.s32 	%p4, %r8, 1;
	mov.b32 	%r21, 0;
	@%p4 bra 	$L__BB0_4;
	mov.b32 	%r21, 0;
	mov.f32 	%f28, 0f00000000;
	mov.f32 	%f29, %f28;
	mov.f32 	%f30, %f28;
	mov.f32 	%f31, %f28;
$L__BB0_3:
	sub.f32 	%f24, %f29, %f28;
	add.f32 	%f7, %f1, %f24;
	add.f32 	%f25, %f31, %f31;
	fma.rn.f32 	%f30, %f25, %f30, %f2;
	add.s32 	%r21, %r21, 1;
	mul.f32 	%f29, %f7, %f7;
	mul.f32 	%f28, %f30, %f30;
	add.f32 	%f26, %f29, %f28;
	setp.le.f32 	%p5, %f26, 0f40800000;
	setp.lt.s32 	%p6, %r21, %r8;
	and.pred  	%p7, %p5, %p6;
	mov.f32 	%f31, %f7;
	@%p7 bra 	$L__BB0_3;
$L__BB0_4:
	mul.lo.s32 	%r17, %r21, 3;
	setp.gt.u32 	%p8, %r21, 85;
	selp.b32 	%r18, 0, %r17, %p8;
	cvt.rn.f32.u32 	%f27, %r18;
	mad.lo.s32 	%r19, %r2, %r6, %r1;
	cvta.to.global.u64 	%rd2, %rd1;
	mul.wide.s32 	%rd3, %r19, 4;
	add.s64 	%rd4, %rd2, %rd3;
	st.global.f32 	[%rd4], %f27;
$L__BB0_5:
	ret;

}


// ===== COMPILED SASS (sm_100) =====

	.target	sm_100

	.elftype	@"ET_EXEC"


//--------------------- .note.nv.tkinfo           --------------------------
	.section	.note.nv.tkinfo,"",@"SHT_NOTE"
	.sectionflags	@"SHF_NOTE_NV_TKINFO"
	.tkinfo
        /*0018*/ 	.word	0x00000002
        /*0030*/ 	.string	""
        /*0030*/ 	.string	"ptxas"
        /*0030*/ 	.string	"Cuda compilation tools, release 13.0, V13.0.88"
        /*0030*/ 	.string	"Build cuda_13.0.r13.0/compiler.36424714_0"
        /*0030*/ 	.string	"-arch sm_100 -m 64 "



//--------------------- .note.nv.cuinfo           --------------------------
	.section	.note.nv.cuinfo,"",@"SHT_NOTE"
	.sectionflags	@"SHF_NOTE_NV_CUINFO"
        /*0018*/ 	.short	0x0002
        /*001a*/ 	.short	0x0064
        /*001c*/ 	.short	0x0082
	.zero		2


//--------------------- .nv.info                  --------------------------
	.section	.nv.info,"",@"SHT_CUDA_INFO"
	.align	4


	//----- nvinfo : EIATTR_REGCOUNT
	.align		4
        /*0000*/ 	.byte	0x04, 0x2f
        /*0002*/ 	.short	(.L_1 - .L_0)
	.align		4
.L_0:
        /*0004*/ 	.word	index@(_Z6kerneliiffffiPf)
        /*0008*/ 	.word	0x00000011


	//----- nvinfo : EIATTR_FRAME_SIZE
	.align		4
.L_1:
        /*000c*/ 	.byte	0x04, 0x11
        /*000e*/ 	.short	(.L_3 - .L_2)
	.align		4
.L_2:
        /*0010*/ 	.word	index@($__internal_0_$__cuda_sm3x_div_rn_noftz_f32_slowpath)
        /*0014*/ 	.word	0x00000000


	//----- nvinfo : EIATTR_FRAME_SIZE
	.align		4
.L_3:
        /*0018*/ 	.byte	0x04, 0x11
        /*001a*/ 	.short	(.L_5 - .L_4)
	.align		4
.L_4:
        /*001c*/ 	.word	index@(_Z6kerneliiffffiPf)
        /*0020*/ 	.word	0x00000000


	//----- nvinfo : EIATTR_MIN_STACK_SIZE
	.align		4
.L_5:
        /*0024*/ 	.byte	0x04, 0x12
        /*0026*/ 	.short	(.L_7 - .L_6)
	.align		4
.L_6:
        /*0028*/ 	.word	index@(_Z6kerneliiffffiPf)
        /*002c*/ 	.word	0x00000000
.L_7:


//--------------------- .nv.compat                --------------------------
	.section	.nv.compat,"",@"SHT_CUDA_COMPAT_INFO"
	.align	4
        /*0000*/ 	.byte	0x02, 0x09, 0x00, 0x00, 0x02, 0x02, 0x01, 0x00, 0x02, 0x05, 0x05, 0x00, 0x03, 0x07, 0x01, 0x01
        /*0010*/ 	.byte	0x02, 0x03, 0x00, 0x00, 0x02, 0x06, 0x01, 0x00, 0x04, 0x0b, 0x08, 0x00, 0x01, 0x00, 0x00, 0x00
        /*0020*/ 	.byte	0x00, 0x00, 0x00, 0x00


//--------------------- .nv.info._Z6kerneliiffffiPf --------------------------
	.section	.nv.info._Z6kerneliiffffiPf,"",@"SHT_CUDA_INFO"
	.sectionflags	@""
	.align	4


	//----- nvinfo : EIATTR_CUDA_API_VERSION
	.align		4
        /*0000*/ 	.byte	0x04, 0x37
        /*0002*/ 	.short	(.L_9 - .L_8)
.L_8:
        /*0004*/ 	.word	0x00000082


	//----- nvinfo : EIATTR_KPARAM_INFO
	.align		4
.L_9:
        /*0008*/ 	.byte	0x04, 0x17
        /*000a*/ 	.short	(.L_11 - .L_10)
.L_10:
        /*000c*/ 	.word	0x00000000
        /*0010*/ 	.short	0x0007
        /*0012*/ 	.short	0x0020
        /*0014*/ 	.byte	0x00, 0xf5, 0x21, 0x00


	//----- nvinfo : EIATTR_KPARAM_INFO
	.align		4
.L_11:
        /*0018*/ 	.byte	0x04, 0x17
        /*001a*/ 	.short	(.L_13 - .L_12)
.L_12:
        /*001c*/ 	.word	0x00000000
        /*0020*/ 	.short	0x0006
        /*0022*/ 	.short	0x0018
        /*0024*/ 	.byte	0x00, 0xf0, 0x11, 0x00


	//----- nvinfo : EIATTR_KPARAM_INFO
	.align		4
.L_13:
        /*0028*/ 	.byte	0x04, 0x17
        /*002a*/ 	.short	(.L_15 - .L_14)
.L_14:
        /*002c*/ 	.word	0x00000000
        /*0030*/ 	.short	0x0005
        /*0032*/ 	.short	0x0014
        /*0034*/ 	.byte	0x00, 0xf0, 0x11, 0x00


	//----- nvinfo : EIATTR_KPARAM_INFO
	.align		4
.L_15:
        /*0038*/ 	.byte	0x04, 0x17
        /*003a*/ 	.short	(.L_17 - .L_16)
.L_16:
        /*003c*/ 	.word	0x00000000
        /*0040*/ 	.short	0x0004
        /*0042*/ 	.short	0x0010
        /*0044*/ 	.byte	0x00, 0xf0, 0x11, 0x00


	//----- nvinfo : EIATTR_KPARAM_INFO
	.align		4
.L_17:
        /*0048*/ 	.byte	0x04, 0x17
        /*004a*/ 	.short	(.L_19 - .L_18)
.L_18:
        /*004c*/ 	.word	0x00000000
        /*0050*/ 	.short	0x0003
        /*0052*/ 	.short	0x000c
        /*0054*/ 	.byte	0x00, 0xf0, 0x11, 0x00


	//----- nvinfo : EIATTR_KPARAM_INFO
	.align		4
.L_19:
        /*0058*/ 	.byte	0x04, 0x17
        /*005a*/ 	.short	(.L_21 - .L_20)
.L_20:
        /*005c*/ 	.word	0x00000000
        /*0060*/ 	.short	0x0002
        /*0062*/ 	.short	0x0008
        /*0064*/ 	.byte	0x00, 0xf0, 0x11, 0x00


	//----- nvinfo : EIATTR_KPARAM_INFO
	.align		4
.L_21:
        /*0068*/ 	.byte	0x04, 0x17
        /*006a*/ 	.short	(.L_23 - .L_22)
.L_22:
        /*006c*/ 	.word	0x00000000
        /*0070*/ 	.short	0x0001
        /*0072*/ 	.short	0x0004
        /*0074*/ 	.byte	0x00, 0xf0, 0x11, 0x00


	//----- nvinfo : EIATTR_KPARAM_INFO
	.align		4
.L_23:
        /*0078*/ 	.byte	0x04, 0x17
        /*007a*/ 	.short	(.L_25 - .L_24)
.L_24:
        /*007c*/ 	.word	0x00000000
        /*0080*/ 	.short	0x0000
        /*0082*/ 	.short	0x0000
        /*0084*/ 	.byte	0x00, 0xf0, 0x11, 0x00


	//----- nvinfo : EIATTR_SPARSE_MMA_MASK
	.align		4
.L_25:
        /*0088*/ 	.byte	0x03, 0x50
        /*008a*/ 	.short	0x0000


	//----- nvinfo : EIATTR_MAXREG_COUNT
	.align		4
        /*008c*/ 	.byte	0x03, 0x1b
        /*008e*/ 	.short	0x00ff


	//----- nvinfo : EIATTR_MERCURY_ISA_VERSION
	.align		4
        /*0090*/ 	.byte	0x03, 0x5f
        /*0092*/ 	.short	0x0101


	//----- nvinfo : EIATTR_VRC_CTA_INIT_COUNT
	.align		4
        /*0094*/ 	.byte	0x02, 0x4a
	.zero		1
	.zero		1


	//----- nvinfo : EIATTR_EXIT_INSTR_OFFSETS
	.align		4
        /*0098*/ 	.byte	0x04, 0x1c
        /*009a*/ 	.short	(.L_27 - .L_26)


	//   ....[0]....
.L_26:
        /*009c*/ 	.word	0x000000c0


	//   ....[1]....
        /*00a0*/ 	.word	0x00000540


	//----- nvinfo : EIATTR_CRS_STACK_SIZE
	.align		4
.L_27:
        /*00a4*/ 	.byte	0x04, 0x1e
        /*00a6*/ 	.short	(.L_29 - .L_28)
.L_28:
        /*00a8*/ 	.word	0x00000000


	//----- nvinfo : EIATTR_CBANK_PARAM_SIZE
	.align		4
.L_29:
        /*00ac*/ 	.byte	0x03, 0x19
        /*00ae*/ 	.short	0x0028


	//----- nvinfo : EIATTR_PARAM_CBANK
	.align		4
        /*00b0*/ 	.byte	0x04, 0x0a
        /*00b2*/ 	.short	(.L_31 - .L_30)
	.align		4
.L_30:
        /*00b4*/ 	.word	index@(.nv.constant0._Z6kerneliiffffiPf)
        /*00b8*/ 	.short	0x0380
        /*00ba*/ 	.short	0x0028


	//----- nvinfo : EIATTR_SW_WAR
	.align		4
.L_31:
        /*00bc*/ 	.byte	0x04, 0x36
        /*00be*/ 	.short	(.L_33 - .L_32)
.L_32:
        /*00c0*/ 	.word	0x00000008
.L_33:


//--------------------- .nv.callgraph             --------------------------
	.section	.nv.callgraph,"",@"SHT_CUDA_CALLGRAPH"
	.align	4
	.sectionentsize	8
	.align		4
        /*0000*/ 	.word	0x00000000
	.align		4
        /*0004*/ 	.word	0xffffffff
	.align		4
        /*0008*/ 	.word	0x00000000
	.align		4
        /*000c*/ 	.word	0xfffffffe
	.align		4
        /*0010*/ 	.word	0x00000000
	.align		4
        /*0014*/ 	.word	0xfffffffd
	.align		4
        /*0018*/ 	.word	0x00000000
	.align		4
        /*001c*/ 	.word	0xfffffffc


//--------------------- .text._Z6kerneliiffffiPf  --------------------------
	.section	.text._Z6kerneliiffffiPf,"ax",@progbits
	.align	128
        .global         _Z6kerneliiffffiPf
        .type           _Z6kerneliiffffiPf,@function
        .size           _Z6kerneliiffffiPf,(.L_x_18 - _Z6kerneliiffffiPf)
        .other          _Z6kerneliiffffiPf,@"STO_CUDA_ENTRY STV_DEFAULT"
_Z6kerneliiffffiPf:
.text._Z6kerneliiffffiPf:
[----:B------:R-:W-:Y:S01]  /*0000*/  LDC R1, c[0x0][0x37c] ;  /* 0x0000df00ff017b82 */ /* 0x000fe20000000800 */
[----:B------:R-:W0:Y:S07]  /*0010*/  S2R R3, SR_TID.X ;  /* 0x0000000000037919 */ /* 0x000e2e0000002100 */
[----:B------:R-:W1:Y:S01]  /*0020*/  LDC R5, c[0x0][0x364] ;  /* 0x0000d900ff057b82 */ /* 0x000e620000000800 */
[----:B------:R-:W2:Y:S01]  /*0030*/  LDCU.64 UR6, c[0x0][0x380] ;  /* 0x00007000ff0677ac */ /* 0x000ea20008000a00 */
[----:B------:R-:W1:Y:S06]  /*0040*/  S2R R0, SR_TID.Y ;  /* 0x0000000000007919 */ /* 0x000e6c0000002200 */
[----:B------:R-:W0:Y:S08]  /*0050*/  S2UR UR5, SR_CTAID.X ;  /* 0x00000000000579c3 */ /* 0x000e300000002500 */
[----:B------:R-:W0:Y:S08]  /*0060*/  LDC R2, c[0x0][0x360] ;  /* 0x0000d800ff027b82 */ /* 0x000e300000000800 */
[----:B------:R-:W1:Y:S01]  /*0070*/  S2UR UR4, SR_CTAID.Y ;  /* 0x00000000000479c3 */ /* 0x000e620000002600 */
[----:B0-----:R-:W-:-:S05]  /*0080*/  IMAD R2, R2, UR5, R3 ;  /* 0x0000000502027c24 */ /* 0x001fca000f8e0203 */
[----:B--2---:R-:W-:Y:S01]  /*0090*/  ISETP.GE.AND P0, PT, R2, UR7, PT ;  /* 0x0000000702007c0c */ /* 0x004fe2000bf06270 */
[----:B-1----:R-:W-:-:S05]  /*00a0*/  IMAD R5, R5, UR4, R0 ;  /* 0x0000000405057c24 */ /* 0x002fca000f8e0200 */
[----:B------:R-:W-:-:S13]  /*00b0*/  ISETP.GE.OR P0, PT, R5, UR6, P0 ;  /* 0x0000000605007c0c */ /* 0x000fda0008706670 */
[----:B------:R-:W-:Y:S05]  /*00c0*/  @P0 EXIT ;  /* 0x000000000000094d */ /* 0x000fea0003800000 */
[----:B------:R-:W-:Y:S01]  /*00d0*/  I2FP.F32.U32 R3, UR6 ;  /* 0x0000000600037c45 */ /* 0x000fe20008201000 */
[----:B------:R-:W-:Y:S01]  /*00e0*/  BSSY.RECONVERGENT B0, `(.L_x_0) ;  /* 0x000000d000007945 */ /* 0x000fe20003800200 */
[----:B------:R-:W-:Y:S02]  /*00f0*/  I2FP.F32.S32 R0, R2 ;  /* 0x0000000200007245 */ /* 0x000fe40000201400 */
[----:B------:R-:W0:Y:S08]  /*0100*/  MUFU.RCP R4, R3 ;  /* 0x0000000300047308 */ /* 0x000e300000001000 */
[----:B------:R-:W1:Y:S01]  /*0110*/  FCHK P0, R0, R3 ;  /* 0x0000000300007302 */ /* 0x000e620000000000 */
[----:B0-----:R-:W-:-:S04]  /*0120*/  FFMA R7, -R3, R4, 1 ;  /* 0x3f80000003077423 */ /* 0x001fc80000000104 */
[----:B------:R-:W-:-:S04]  /*0130*/  FFMA R7, R4, R7, R4 ;  /* 0x0000000704077223 */ /* 0x000fc80000000004 */
[----:B------:R-:W-:-:S04]  /*0140*/  FFMA R4, R0, R7, RZ ;  /* 0x0000000700047223 */ /* 0x000fc800000000ff */
[----:B------:R-:W-:-:S04]  /*0150*/  FFMA R6, -R3, R4, R0 ;  /* 0x0000000403067223 */ /* 0x000fc80000000100 */
[----:B------:R-:W-:Y:S01]  /*0160*/  FFMA R4, R7, R6, R4 ;  /* 0x0000000607047223 */ /* 0x000fe20000000004 */
[----:B-1----:R-:W-:Y:S06]  /*0170*/  @!P0 BRA `(.L_x_1) ;  /* 0x00000000000c8947 */ /* 0x002fec0003800000 */
[----:B------:R-:W-:-:S07]  /*0180*/  MOV R6, 0x1a0 ;  /* 0x000001a000067802 */ /* 0x000fce0000000f00 */
[----:B------:R-:W-:Y:S05]  /*0190*/  CALL.REL.NOINC `($__internal_0_$__cuda_sm3x_div_rn_noftz_f32_slowpath) ;  /* 0x0000000000ec7944 */ /* 0x000fea0003c00000 */
[----:B------:R-:W-:-:S07]  /*01a0*/  IMAD.MOV.U32 R4, RZ, RZ, R0 ;  /* 0x000000ffff047224 */ /* 0x000fce00078e0000 */
.L_x_1:
[----:B------:R-:W-:Y:S05]  /*01b0*/  BSYNC.RECONVERGENT B0 ;  /* 0x0000000000007941 */ /* 0x000fea0003800200 */
.L_x_0:
[----:B------:R-:W0:Y:S01]  /*01c0*/  LDCU UR4, c[0x0][0x384] ;  /* 0x00007080ff0477ac */ /* 0x000e220008000800 */
[----:B------:R-:W1:Y:S01]  /*01d0*/  LDC R8, c[0x0][0x388] ;  /* 0x0000e200ff087b82 */ /* 0x000e620000000800 */
[----:B------:R-:W-:Y:S01]  /*01e0*/  I2FP.F32.U32 R0, R5 ;  /* 0x0000000500007245 */ /* 0x000fe20000201000 */
[----:B------:R-:W-:Y:S01]  /*01f0*/  BSSY.RECONVERGENT B0, `(.L_x_2) ;  /* 0x0000011000007945 */ /* 0x000fe20003800200 */
[----:B0-----:R-:W-:Y:S01]  /*0200*/  I2FP.F32.S32 R7, UR4 ;  /* 0x0000000400077c45 */ /* 0x001fe20008201400 */
[----:B------:R-:W1:Y:S03]  /*0210*/  LDCU UR4, c[0x0][0x390] ;  /* 0x00007200ff0477ac */ /* 0x000e660008000800 */
[----:B------:R-:W0:Y:S08]  /*0220*/  MUFU.RCP R6, R7 ;  /* 0x0000000700067308 */ /* 0x000e300000001000 */
[----:B------:R-:W2:Y:S01]  /*0230*/  FCHK P0, R0, R7 ;  /* 0x0000000700007302 */ /* 0x000ea20000000000 */
[----:B0-----:R-:W-:-:S04]  /*0240*/  FFMA R3, -R7, R6, 1 ;  /* 0x3f80000007037423 */ /* 0x001fc80000000106 */
[----:B------:R-:W-:Y:S01]  /*0250*/  FFMA R9, R6, R3, R6 ;  /* 0x0000000306097223 */ /* 0x000fe20000000006 */
[----:B-1----:R-:W-:-:S03]  /*0260*/  FADD R3, -R8, UR4 ;  /* 0x0000000408037e21 */ /* 0x002fc60008000100 */
[----:B------:R-:W-:Y:S01]  /*0270*/  FFMA R6, R0, R9, RZ ;  /* 0x0000000900067223 */ /* 0x000fe200000000ff */
[----:B------:R-:W-:-:S03]  /*0280*/  FMUL R4, R3, R4 ;  /* 0x0000000403047220 */ /* 0x000fc60000400000 */
[----:B------:R-:W-:-:S04]  /*0290*/  FFMA R8, -R7, R6, R0 ;  /* 0x0000000607087223 */ /* 0x000fc80000000100 */
[----:B------:R-:W-:Y:S01]  /*02a0*/  FFMA R8, R9, R8, R6 ;  /* 0x0000000809087223 */ /* 0x000fe20000000006 */
[----:B--2---:R-:W-:Y:S06]  /*02b0*/  @!P0 BRA `(.L_x_3) ;  /* 0x0000000000108947 */ /* 0x004fec0003800000 */
[----:B------:R-:W-:Y:S01]  /*02c0*/  IMAD.MOV.U32 R3, RZ, RZ, R7 ;  /* 0x000000ffff037224 */ /* 0x000fe200078e0007 */
[----:B------:R-:W-:-:S07]  /*02d0*/  MOV R6, 0x2f0 ;  /* 0x000002f000067802 */ /* 0x000fce0000000f00 */
[----:B------:R-:W-:Y:S05]  /*02e0*/  CALL.REL.NOINC `($__internal_0_$__cuda_sm3x_div_rn_noftz_f32_slowpath) ;  /* 0x0000000000987944 */ /* 0x000fea0003c00000 */
[----:B------:R-:W-:-:S07]  /*02f0*/  IMAD.MOV.U32 R8, RZ, RZ, R0 ;  /* 0x000000ffff087224 */ /* 0x000fce00078e0000 */
.L_x_3:
[----:B------:R-:W-:Y:S05]  /*0300*/  BSYNC.RECONVERGENT B0 ;  /* 0x0000000000007941 */ /* 0x000fea0003800200 */
.L_x_2:
[----:B------:R-:W0:Y:S01]  /*0310*/  LDCU UR6, c[0x0][0x398] ;  /* 0x00007300ff0677ac */ /* 0x000e220008000800 */
[----:B------:R-:W1:Y:S01]  /*0320*/  LDC R3, c[0x0][0x38c] ;  /* 0x0000e300ff037b82 */ /* 0x000e620000000800 */
[----:B------:R-:W-:Y:S01]  /*0330*/  IMAD.MOV.U32 R12, RZ, RZ, RZ ;  /* 0x000000ffff0c7224 */ /* 0x000fe200078e00ff */
[----:B------:R-:W1:Y:S06]  /*0340*/  LDCU UR4, c[0x0][0x394] ;  /* 0x00007280ff0477ac */ /* 0x000e6c0008000800 */
[----:B------:R-:W2:Y:S01]  /*0350*/  LDC.64 R6, c[0x0][0x3a0] ;  /* 0x0000e800ff067b82 */ /* 0x000ea20000000a00 */
[----:B0-----:R-:W-:Y:S01]  /*0360*/  UISETP.GE.AND UP0, UPT, UR6, 0x1, UPT ;  /* 0x000000010600788c */ /* 0x001fe2000bf06270 */
[----:B-1----:R-:W-:-:S04]  /*0370*/  FADD R3, -R3, UR4 ;  /* 0x0000000403037e21 */ /* 0x002fc80008000100 */
[----:B------:R-:W-:-:S04]  /*0380*/  FMUL R10, R3, R8 ;  /* 0x00000008030a7220 */ /* 0x000fc80000400000 */
[----:B------:R-:W-:Y:S05]  /*0390*/  BRA.U !UP0, `(.L_x_4) ;  /* 0x0000000108447547 */ /* 0x000fea000b800000 */
[----:B------:R-:W-:Y:S01]  /*03a0*/  BSSY.RECONVERGENT B0, `(.L_x_4) ;  /* 0x0000010000007945 */ /* 0x000fe20003800200 */
[----:B------:R-:W-:Y:S01]  /*03b0*/  IMAD.MOV.U32 R12, RZ, RZ, RZ ;  /* 0x000000ffff0c7224 */ /* 0x000fe200078e00ff */
[----:B------:R-:W-:Y:S01]  /*03c0*/  CS2R R8, SRZ ;  /* 0x0000000000087805 */ /* 0x000fe2000001ff00 */
[----:B------:R-:W-:Y:S02]  /*03d0*/  IMAD.MOV.U32 R0, RZ, RZ, RZ ;  /* 0x000000ffff007224 */ /* 0x000fe400078e00ff */
[----:B------:R-:W-:-:S07]  /*03e0*/  IMAD.MOV.U32 R3, RZ, RZ, RZ ;  /* 0x000000ffff037224 */ /* 0x000fce00078e00ff */
.L_x_5:
[----:B------:R-:W-:Y:S01]  /*03f0*/  FADD R3, R3, -R0 ;  /* 0x8000000003037221 */ /* 0x000fe20000000000 */
[----:B------:R-:W-:Y:S01]  /*0400*/  FADD R11, R9, R9 ;  /* 0x00000009090b7221 */ /* 0x000fe20000000000 */
[----:B------:R-:W-:Y:S02]  /*0410*/  VIADD R12, R12, 0x1 ;  /* 0x000000010c0c7836 */ /* 0x000fe40000000000 */
[----:B------:R-:W-:Y:S01]  /*0420*/  FADD R9, R4, R3 ;  /* 0x0000000304097221 */ /* 0x000fe20000000000 */
[----:B------:R-:W-:Y:S02]  /*0430*/  FFMA R8, R11, R8, R10 ;  /* 0x000000080b087223 */ /* 0x000fe4000000000a */
[----:B------:R-:W-:Y:S01]  /*0440*/  ISETP.GE.AND P0, PT, R12, UR6, PT ;  /* 0x000000060c007c0c */ /* 0x000fe2000bf06270 */
[----:B------:R-:W-:Y:S01]  /*0450*/  FMUL R3, R9, R9 ;  /* 0x0000000909037220 */ /* 0x000fe20000400000 */
[----:B------:R-:W-:-:S04]  /*0460*/  FMUL R0, R8, R8 ;  /* 0x0000000808007220 */ /* 0x000fc80000400000 */
[----:B------:R-:W-:-:S05]  /*0470*/  FADD R11, R3, R0 ;  /* 0x00000000030b7221 */ /* 0x000fca0000000000 */
[----:B------:R-:W-:-:S13]  /*0480*/  FSETP.LE.AND P1, PT, R11, 4, PT ;  /* 0x408000000b00780b */ /* 0x000fda0003f23000 */
[----:B------:R-:W-:Y:S05]  /*0490*/  @!P0 BRA P1, `(.L_x_5) ;  /* 0xfffffffc00d48947 */ /* 0x000fea000083ffff */
[----:B------:R-:W-:Y:S05]  /*04a0*/  BSYNC.RECONVERGENT B0 ;  /* 0x0000000000007941 */ /* 0x000fea0003800200 */
.L_x_4:
[----:B------:R-:W0:Y:S01]  /*04b0*/  LDCU UR7, c[0x0][0x380] ;  /* 0x00007000ff0777ac */ /* 0x000e220008000800 */
[C---:B------:R-:W-:Y:S01]  /*04c0*/  IMAD R0, R12.reuse, 0x3, RZ ;  /* 0x000000030c007824 */ /* 0x040fe200078e02ff */
[----:B------:R-:W-:Y:S01]  /*04d0*/  ISETP.GT.U32.AND P0, PT, R12, 0x55, PT ;  /* 0x000000550c00780c */ /* 0x000fe20003f04070 */
[----:B------:R-:W1:Y:S03]  /*04e0*/  LDCU.64 UR4, c[0x0][0x358] ;  /* 0x00006b00ff0477ac */ /* 0x000e660008000a00 */
[----:B------:R-:W-:-:S04]  /*04f0*/  SEL R0, R0, RZ, !P0 ;  /* 0x000000ff00007207 */ /* 0x000fc80004000000 */
[----:B------:R-:W-:Y:S01]  /*0500*/  I2FP.F32.U32 R3, R0 ;  /* 0x0000000000037245 */ /* 0x000fe20000201000 */
[----:B0-----:R-:W-:-:S04]  /*0510*/  IMAD R5, R2, UR7, R5 ;  /* 0x0000000702057c24 */ /* 0x001fc8000f8e0205 */
[----:B--2---:R-:W-:-:S05]  /*0520*/  IMAD.WIDE R6, R5, 0x4, R6 ;  /* 0x0000000405067825 */ /* 0x004fca00078e0206 */
[----:B-1----:R-:W-:Y:S01]  /*0530*/  STG.E desc[UR4][R6.64], R3 ;  /* 0x0000000306007986 */ /* 0x002fe2000c101904 */
[----:B------:R-:W-:Y:S05]  /*0540*/  EXIT ;  /* 0x000000000000794d */ /* 0x000fea0003800000 */
        .weak           $__internal_0_$__cuda_sm3x_div_rn_noftz_f32_slowpath
        .type           $__internal_0_$__cuda_sm3x_div_rn_noftz_f32_slowpath,@function
        .size           $__internal_0_$__cuda_sm3x_div_rn_noftz_f32_slowpath,(.L_x_18 - $__internal_0_$__cuda_sm3x_div_rn_noftz_f32_slowpath)
$__internal_0_$__cuda_sm3x_div_rn_noftz_f32_slowpath:
[----:B------:R-:W-:Y:S01]  /*0550*/  SHF.R.U32.HI R8, RZ, 0x17, R3 ;  /* 0x00000017ff087819 */ /* 0x000fe20000011603 */
[----:B------:R-:W-:Y:S01]  /*0560*/  BSSY.RECONVERGENT B1, `(.L_x_6) ;  /* 0x0000062000017945 */ /* 0x000fe20003800200 */
[----:B------:R-:W-:Y:S02]  /*0570*/  SHF.R.U32.HI R7, RZ, 0x17, R0 ;  /* 0x00000017ff077819 */ /* 0x000fe40000011600 */
[----:B------:R-:W-:Y:S02]  /*0580*/  LOP3.LUT R12, R8, 0xff, RZ, 0xc0, !PT ;  /* 0x000000ff080c7812 */ /* 0x000fe400078ec0ff */
[----:B------:R-:W-:Y:S02]  /*0590*/  LOP3.LUT R10, R7, 0xff, RZ, 0xc0, !PT ;  /* 0x000000ff070a7812 */ /* 0x000fe400078ec0ff */
[----:B------:R-:W-:-:S03]  /*05a0*/  IADD3 R9, PT, PT, R12, -0x1, RZ ;  /* 0xffffffff0c097810 */ /* 0x000fc60007ffe0ff */
[----:B------:R-:W-:Y:S01]  /*05b0*/  VIADD R8, R10, 0xffffffff ;  /* 0xffffffff0a087836 */ /* 0x000fe20000000000 */
[----:B------:R-:W-:-:S04]  /*05c0*/  ISETP.GT.U32.AND P0, PT, R9, 0xfd, PT ;  /* 0x000000fd0900780c */ /* 0x000fc80003f04070 */
[----:B------:R-:W-:-:S13]  /*05d0*/  ISETP.GT.U32.OR P0, PT, R8, 0xfd, P0 ;  /* 0x000000fd0800780c */ /* 0x000fda0000704470 */
[----:B------:R-:W-:Y:S01]  /*05e0*/  @!P0 IMAD.MOV.U32 R7, RZ, RZ, RZ ;  /* 0x000000ffff078224 */ /* 0x000fe200078e00ff */
[----:B------:R-:W-:Y:S06]  /*05f0*/  @!P0 BRA `(.L_x_7) ;  /* 0x00000000005c8947 */ /* 0x000fec0003800000 */
[----:B------:R-:W-:Y:S02]  /*0600*/  FSETP.GTU.FTZ.AND P0, PT, |R0|, +INF , PT ;  /* 0x7f8000000000780b */ /* 0x000fe40003f1c200 */
[----:B------:R-:W-:-:S04]  /*0610*/  FSETP.GTU.FTZ.AND P1, PT, |R3|, +INF , PT ;  /* 0x7f8000000300780b */ /* 0x000fc80003f3c200 */
[----:B------:R-:W-:-:S13]  /*0620*/  PLOP3.LUT P0, PT, P0, P1, PT, 0xf8, 0x8f ;  /* 0x00000000008f781c */ /* 0x000fda0000703f70 */
[----:B------:R-:W-:Y:S05]  /*0630*/  @P0 BRA `(.L_x_8) ;  /* 0x00000004004c0947 */ /* 0x000fea0003800000 */
[----:B------:R-:W-:-:S13]  /*0640*/  LOP3.LUT P0, RZ, R3, 0x7fffffff, R0, 0xc8, !PT ;  /* 0x7fffffff03ff7812 */ /* 0x000fda000780c800 */
[----:B------:R-:W-:Y:S05]  /*0650*/  @!P0 BRA `(.L_x_9) ;  /* 0x00000004003c8947 */ /* 0x000fea0003800000 */
[C---:B------:R-:W-:Y:S02]  /*0660*/  FSETP.NEU.FTZ.AND P2, PT, |R0|.reuse, +INF , PT ;  /* 0x7f8000000000780b */ /* 0x040fe40003f5d200 */
[----:B------:R-:W-:Y:S02]  /*0670*/  FSETP.NEU.FTZ.AND P1, PT, |R3|, +INF , PT ;  /* 0x7f8000000300780b */ /* 0x000fe40003f3d200 */
[----:B------:R-:W-:-:S11]  /*0680*/  FSETP.NEU.FTZ.AND P0, PT, |R0|, +INF , PT ;  /* 0x7f8000000000780b */ /* 0x000fd60003f1d200 */
[----:B------:R-:W-:Y:S05]  /*0690*/  @!P1 BRA !P2, `(.L_x_9) ;  /* 0x00000004002c9947 */ /* 0x000fea0005000000 */
[----:B------:R-:W-:-:S04]  /*06a0*/  LOP3.LUT P2, RZ, R0, 0x7fffffff, RZ, 0xc0, !PT ;  /* 0x7fffffff00ff7812 */ /* 0x000fc8000784c0ff */
[----:B------:R-:W-:-:S13]  /*06b0*/  PLOP3.LUT P1, PT, P1, P2, PT, 0x2f, 0xf2 ;  /* 0x0000000000f2781c */ /* 0x000fda0000f24577 */
[----:B------:R-:W-:Y:S05]  /*06c0*/  @P1 BRA `(.L_x_10) ;  /* 0x0000000400181947 */ /* 0x000fea0003800000 */
[----:B------:R-:W-:-:S04]  /*06d0*/  LOP3.LUT P1, RZ, R3, 0x7fffffff, RZ, 0xc0, !PT ;  /* 0x7fffffff03ff7812 */ /* 0x000fc8000782c0ff */
[----:B------:R-:W-:-:S13]  /*06e0*/  PLOP3.LUT P0, PT, P0, P1, PT, 0x2f, 0xf2 ;  /* 0x0000000000f2781c */ /* 0x000fda0000702577 */
[----:B------:R-:W-:Y:S05]  /*06f0*/  @P0 BRA `(.L_x_11) ;  /* 0x0000000400000947 */ /* 0x000fea0003800000 */
[----:B------:R-:W-:Y:S02]  /*0700*/  ISETP.GE.AND P0, PT, R8, RZ, PT ;  /* 0x000000ff0800720c */ /* 0x000fe40003f06270 */
[----:B------:R-:W-:-:S11]  /*0710*/  ISETP.GE.AND P1, PT, R9, RZ, PT ;  /* 0x000000ff0900720c */ /* 0x000fd60003f26270 */
[----:B------:R-:W-:Y:S02]  /*0720*/  @P0 IMAD.MOV.U32 R7, RZ, RZ, RZ ;  /* 0x000000ffff070224 */ /* 0x000fe400078e00ff */
[----:B------:R-:W-:Y:S01]  /*0730*/  @!P0 FFMA R0, R0, 1.84467440737095516160e+19, RZ ;  /* 0x5f80000000008823 */ /* 0x000fe200000000ff */
[----:B------:R-:W-:Y:S02]  /*0740*/  @!P0 IMAD.MOV.U32 R7, RZ, RZ, -0x40 ;  /* 0xffffffc0ff078424 */ /* 0x000fe400078e00ff */
[----:B------:R-:W-:Y:S02]  /*0750*/  @!P1 FFMA R3, R3, 1.84467440737095516160e+19, RZ ;  /* 0x5f80000003039823 */ /* 0x000fe400000000ff */
[----:B------:R-:W-:-:S07]  /*0760*/  @!P1 VIADD R7, R7, 0x40 ;  /* 0x0000004007079836 */ /* 0x000fce0000000000 */
.L_x_7:
[----:B------:R-:W-:Y:S01]  /*0770*/  LEA R8, R12, 0xc0800000, 0x17 ;  /* 0xc08000000c087811 */ /* 0x000fe200078eb8ff */
[----:B------:R-:W-:Y:S03]  /*0780*/  BSSY.RECONVERGENT B2, `(.L_x_12) ;  /* 0x0000036000027945 */ /* 0x000fe60003800200 */
[----:B------:R-:W-:Y:S01]  /*0790*/  IADD3 R8, PT, PT, -R8, R3, RZ ;  /* 0x0000000308087210 */ /* 0x000fe20007ffe1ff */
[----:B------:R-:W-:-:S03]  /*07a0*/  VIADD R3, R10, 0xffffff81 ;  /* 0xffffff810a037836 */ /* 0x000fc60000000000 */
[----:B------:R0:W1:Y:S01]  /*07b0*/  MUFU.RCP R9, R8 ;  /* 0x0000000800097308 */ /* 0x0000620000001000 */
[----:B------:R-:W-:Y:S01]  /*07c0*/  FADD.FTZ R11, -R8, -RZ ;  /* 0x800000ff080b7221 */ /* 0x000fe20000010100 */
[C---:B------:R-:W-:Y:S01]  /*07d0*/  IMAD R0, R3.reuse, -0x800000, R0 ;  /* 0xff80000003007824 */ /* 0x040fe200078e0200 */
[----:B0-----:R-:W-:-:S05]  /*07e0*/  IADD3 R8, PT, PT, R3, 0x7f, -R12 ;  /* 0x0000007f03087810 */ /* 0x001fca0007ffe80c */
[----:B------:R-:W-:Y:S02]  /*07f0*/  IMAD.IADD R8, R8, 0x1, R7 ;  /* 0x0000000108087824 */ /* 0x000fe400078e0207 */
[----:B-1----:R-:W-:-:S04]  /*0800*/  FFMA R10, R9, R11, 1 ;  /* 0x3f800000090a7423 */ /* 0x002fc8000000000b */
[----:B------:R-:W-:-:S04]  /*0810*/  FFMA R14, R9, R10, R9 ;  /* 0x0000000a090e7223 */ /* 0x000fc80000000009 */
[----:B------:R-:W-:-:S04]  /*0820*/  FFMA R9, R0, R14, RZ ;  /* 0x0000000e00097223 */ /* 0x000fc800000000ff */
[----:B------:R-:W-:-:S04]  /*0830*/  FFMA R10, R11, R9, R0 ;  /* 0x000000090b0a7223 */ /* 0x000fc80000000000 */
[----:B------:R-:W-:-:S04]  /*0840*/  FFMA R9, R14, R10, R9 ;  /* 0x0000000a0e097223 */ /* 0x000fc80000000009 */
[----:B------:R-:W-:-:S04]  /*0850*/  FFMA R10, R11, R9, R0 ;  /* 0x000000090b0a7223 */ /* 0x000fc80000000000 */
[----:B------:R-:W-:-:S05]  /*0860*/  FFMA R0, R14, R10, R9 ;  /* 0x0000000a0e007223 */ /* 0x000fca0000000009 */
[----:B------:R-:W-:-:S04]  /*0870*/  SHF.R.U32.HI R3, RZ, 0x17, R0 ;  /* 0x00000017ff037819 */ /* 0x000fc80000011600 */
[----:B------:R-:W-:-:S05]  /*0880*/  LOP3.LUT R3, R3, 0xff, RZ, 0xc0, !PT ;  /* 0x000000ff03037812 */ /* 0x000fca00078ec0ff */
[----:B------:R-:W-:-:S04]  /*0890*/  IMAD.IADD R11, R3, 0x1, R8 ;  /* 0x00000001030b7824 */ /* 0x000fc800078e0208 */
[----:B------:R-:W-:-:S05]  /*08a0*/  VIADD R3, R11, 0xffffffff ;  /* 0xffffffff0b037836 */ /* 0x000fca0000000000 */
[----:B------:R-:W-:-:S13]  /*08b0*/  ISETP.GE.U32.AND P0, PT, R3, 0xfe, PT ;  /* 0x000000fe0300780c */ /* 0x000fda0003f06070 */
[----:B------:R-:W-:Y:S05]  /*08c0*/  @!P0 BRA `(.L_x_13) ;  /* 0x0000000000808947 */ /* 0x000fea0003800000 */
[----:B------:R-:W-:-:S13]  /*08d0*/  ISETP.GT.AND P0, PT, R11, 0xfe, PT ;  /* 0x000000fe0b00780c */ /* 0x000fda0003f04270 */
[----:B------:R-:W-:Y:S05]  /*08e0*/  @P0 BRA `(.L_x_14) ;  /* 0x00000000006c0947 */ /* 0x000fea0003800000 */
[----:B------:R-:W-:-:S13]  /*08f0*/  ISETP.GE.AND P0, PT, R11, 0x1, PT ;  /* 0x000000010b00780c */ /* 0x000fda0003f06270 */
[----:B------:R-:W-:Y:S05]  /*0900*/  @P0 BRA `(.L_x_15) ;  /* 0x0000000000740947 */ /* 0x000fea0003800000 */
[----:B------:R-:W-:Y:S02]  /*0910*/  ISETP.GE.AND P0, PT, R11, -0x18, PT ;  /* 0xffffffe80b00780c */ /* 0x000fe40003f06270 */
[----:B------:R-:W-:-:S11]  /*0920*/  LOP3.LUT R0, R0, 0x80000000, RZ, 0xc0, !PT ;  /* 0x8000000000007812 */ /* 0x000fd600078ec0ff */
[----:B------:R-:W-:Y:S05]  /*0930*/  @!P0 BRA `(.L_x_15) ;  /* 0x0000000000688947 */ /* 0x000fea0003800000 */
[CCC-:B------:R-:W-:Y:S01]  /*0940*/  FFMA.RZ R3, R14.reuse, R10.reuse, R9.reuse ;  /* 0x0000000a0e037223 */ /* 0x1c0fe2000000c009 */
[CCC-:B------:R-:W-:Y:S01]  /*0950*/  FFMA.RM R8, R14.reuse, R10.reuse, R9.reuse ;  /* 0x0000000a0e087223 */ /* 0x1c0fe20000004009 */
[C---:B------:R-:W-:Y:S02]  /*0960*/  ISETP.NE.AND P2, PT, R11.reuse, RZ, PT ;  /* 0x000000ff0b00720c */ /* 0x040fe40003f45270 */
[----:B------:R-:W-:Y:S02]  /*0970*/  ISETP.NE.AND P1, PT, R11, RZ, PT ;  /* 0x000000ff0b00720c */ /* 0x000fe40003f25270 */
[----:B------:R-:W-:Y:S01]  /*0980*/  LOP3.LUT R7, R3, 0x7fffff, RZ, 0xc0, !PT ;  /* 0x007fffff03077812 */ /* 0x000fe200078ec0ff */
[----:B------:R-:W-:Y:S01]  /*0990*/  FFMA.RP R3, R14, R10, R9 ;  /* 0x0000000a0e037223 */ /* 0x000fe20000008009 */
[C---:B------:R-:W-:Y:S01]  /*09a0*/  VIADD R10, R11.reuse, 0x20 ;  /* 0x000000200b0a7836 */ /* 0x040fe20000000000 */
[----:B------:R-:W-:Y:S02]  /*09b0*/  IADD3 R9, PT, PT, -R11, RZ, RZ ;  /* 0x000000ff0b097210 */ /* 0x000fe40007ffe1ff */
[----:B------:R-:W-:-:S02]  /*09c0*/  LOP3.LUT R7, R7, 0x800000, RZ, 0xfc, !PT ;  /* 0x0080000007077812 */ /* 0x000fc400078efcff */
[----:B------:R-:W-:Y:S02]  /*09d0*/  FSETP.NEU.FTZ.AND P0, PT, R3, R8, PT ;  /* 0x000000080300720b */ /* 0x000fe40003f1d000 */
[----:B------:R-:W-:Y:S02]  /*09e0*/  SHF.L.U32 R10, R7, R10, RZ ;  /* 0x0000000a070a7219 */ /* 0x000fe400000006ff */
[----:B------:R-:W-:Y:S02]  /*09f0*/  SEL R8, R9, RZ, P2 ;  /* 0x000000ff09087207 */ /* 0x000fe40001000000 */
[----:B------:R-:W-:Y:S02]  /*0a00*/  ISETP.NE.AND P1, PT, R10, RZ, P1 ;  /* 0x000000ff0a00720c */ /* 0x000fe40000f25270 */
[----:B------:R-:W-:Y:S02]  /*0a10*/  SHF.R.U32.HI R8, RZ, R8, R7 ;  /* 0x00000008ff087219 */ /* 0x000fe40000011607 */
[----:B------:R-:W-:-:S02]  /*0a20*/  PLOP3.LUT P0, PT, P0, P1, PT, 0xf8, 0x8f ;  /* 0x00000000008f781c */ /* 0x000fc40000703f70 */
[----:B------:R-:W-:Y:S02]  /*0a30*/  SHF.R.U32.HI R10, RZ, 0x1, R8 ;  /* 0x00000001ff0a7819 */ /* 0x000fe40000011608 */
[----:B------:R-:W-:-:S04]  /*0a40*/  SEL R3, RZ, 0x1, !P0 ;  /* 0x00000001ff037807 */ /* 0x000fc80004000000 */
[----:B------:R-:W-:-:S04]  /*0a50*/  LOP3.LUT R3, R3, 0x1, R10, 0xf8, !PT ;  /* 0x0000000103037812 */ /* 0x000fc800078ef80a */
[----:B------:R-:W-:-:S05]  /*0a60*/  LOP3.LUT R3, R3, R8, RZ, 0xc0, !PT ;  /* 0x0000000803037212 */ /* 0x000fca00078ec0ff */
[----:B------:R-:W-:-:S05]  /*0a70*/  IMAD.IADD R3, R10, 0x1, R3 ;  /* 0x000000010a037824 */ /* 0x000fca00078e0203 */
[----:B------:R-:W-:Y:S01]  /*0a80*/  LOP3.LUT R0, R3, R0, RZ, 0xfc, !PT ;  /* 0x0000000003007212 */ /* 0x000fe200078efcff */
[----:B------:R-:W-:Y:S06]  /*0a90*/  BRA `(.L_x_15) ;  /* 0x0000000000107947 */ /* 0x000fec0003800000 */
.L_x_14:
[----:B------:R-:W-:-:S04]  /*0aa0*/  LOP3.LUT R0, R0, 0x80000000, RZ, 0xc0, !PT ;  /* 0x8000000000007812 */ /* 0x000fc800078ec0ff */
[----:B------:R-:W-:Y:S01]  /*0ab0*/  LOP3.LUT R0, R0, 0x7f800000, RZ, 0xfc, !PT ;  /* 0x7f80000000007812 */ /* 0x000fe200078efcff */
[----:B------:R-:W-:Y:S06]  /*0ac0*/  BRA `(.L_x_15) ;  /* 0x0000000000047947 */ /* 0x000fec0003800000 */
.L_x_13:
[----:B------:R-:W-:-:S07]  /*0ad0*/  IMAD R0, R8, 0x800000, R0 ;  /* 0x0080000008007824 */ /* 0x000fce00078e0200 */
.L_x_15:
[----:B------:R-:W-:Y:S05]  /*0ae0*/  BSYNC.RECONVERGENT B2 ;  /* 0x0000000000027941 */ /* 0x000fea0003800200 */
.L_x_12:
[----:B------:R-:W-:Y:S05]  /*0af0*/  BRA `(.L_x_16) ;  /* 0x0000000000207947 */ /* 0x000fea0003800000 */
.L_x_11:
[----:B------:R-:W-:-:S04]  /*0b00*/  LOP3.LUT R0, R3, 0x80000000, R0, 0x48, !PT ;  /* 0x8000000003007812 */ /* 0x000fc800078e4800 */
[----:B------:R-:W-:Y:S01]  /*0b10*/  LOP3.LUT R0, R0, 0x7f800000, RZ, 0xfc, !PT ;  /* 0x7f80000000007812 */ /* 0x000fe200078efcff */
[----:B------:R-:W-:Y:S06]  /*0b20*/  BRA `(.L_x_16) ;  /* 0x0000000000147947 */ /* 0x000fec0003800000 */
.L_x_10:
[----:B------:R-:W-:Y:S01]  /*0b30*/  LOP3.LUT R0, R3, 0x80000000, R0, 0x48, !PT ;  /* 0x8000000003007812 */ /* 0x000fe200078e4800 */
[----:B------:R-:W-:Y:S06]  /*0b40*/  BRA `(.L_x_16) ;  /* 0x00000000000c7947 */ /* 0x000fec0003800000 */
.L_x_9:
[----:B------:R-:W0:Y:S01]  /*0b50*/  MUFU.RSQ R0, -QNAN ;  /* 0xffc0000000007908 */ /* 0x000e220000001400 */
[----:B------:R-:W-:Y:S05]  /*0b60*/  BRA `(.L_x_16) ;  /* 0x0000000000047947 */ /* 0x000fea0003800000 */
.L_x_8:
[----:B------:R-:W-:-:S07]  /*0b70*/  FADD.FTZ R0, R0, R3 ;  /* 0x0000000300007221 */ /* 0x000fce0000010000 */
.L_x_16:
[----:B------:R-:W-:Y:S05]  /*0b80*/  BSYNC.RECONVERGENT B1 ;  /* 0x0000000000017941 */ /* 0x000fea0003800200 */
.L_x_6:
[----:B------:R-:W-:-:S04]  /*0b90*/  IMAD.MOV.U32 R7, RZ, RZ, 0x0 ;  /* 0x00000000ff077424 */ /* 0x000fc800078e00ff */
[----:B0-----:R-:W-:Y:S05]  /*0ba0*/  RET.REL.NODEC R6 `(_Z6kerneliiffffiPf) ;  /* 0xfffffff406147950 */ /* 0x001fea0003c3ffff */
.L_x_17:
[----:B------:R-:W-:-:S00]  /*0bb0*/  BRA `(.L_x_17) ;  /* 0xfffffffc00fc7947 */ /* 0x000fc0000383ffff */
[----:B------:R-:W-:-:S00]  /*0bc0*/  NOP ;  /* 0x0000000000007918 */ /* 0x000fc00000000000 */
        /* <DEDUP_REMOVED lines=11> */
.L_x_18:


//--------------------- .nv.shared.reserved.0     --------------------------
	.section	.nv.shared.reserved.0,"aw",@nobits
	.weak		__nv_reservedSMEM_offset_0_alias
	.size		__nv_reservedSMEM_offset_0_alias, 0, 64
	.other		__nv_reservedSMEM_offset_0_alias,@"STO_CUDA_RESERVED_SHARED STV_DEFAULT"
__nv_reservedSMEM_offset_0_alias:
	.zero		0
	.zero		64


//--------------------- .nv.constant0._Z6kerneliiffffiPf --------------------------
	.section	.nv.constant0._Z6kerneliiffffiPf,"a",@progbits
	.sectionflags	@""
	.align	4
.nv.constant0._Z6kerneliiffffiPf:
	.zero		936


//--------------------- SYMBOLS --------------------------

	.type		.nv.reservedSmem.offset0,@object
	.size		.nv.reservedSmem.offset0,0x4
